//
// Generated by NVIDIA NVVM Compiler
//
// Compiler Build ID: CL-36424714
// Cuda compilation tools, release 13.0, V13.0.88
// Based on NVVM 20.0.0
//

.version 9.0
.target sm_100
.address_size 64

	// .globl	_Z13kernel_stridePiiiS_

.visible .entry _Z13kernel_stridePiiiS_(
	.param .u64 .ptr .align 1 _Z13kernel_stridePiiiS__param_0,
	.param .u32 _Z13kernel_stridePiiiS__param_1,
	.param .u32 _Z13kernel_stridePiiiS__param_2,
	.param .u64 .ptr .align 1 _Z13kernel_stridePiiiS__param_3
)
{
	.reg .pred 	%p<10>;
	.reg .b32 	%r<191>;
	.reg .b64 	%rd<31>;

	ld.param.u64 	%rd3, [_Z13kernel_stridePiiiS__param_0];
	ld.param.u32 	%r31, [_Z13kernel_stridePiiiS__param_2];
	ld.param.u64 	%rd2, [_Z13kernel_stridePiiiS__param_3];
	cvta.to.global.u64 	%rd4, %rd3;
	mov.u32 	%r32, %tid.x;
	shr.u32 	%r33, %r32, 5;
	mov.u32 	%r34, %ctaid.x;
	shl.b32 	%r35, %r34, 2;
	add.s32 	%r36, %r33, %r35;
	and.b32  	%r1, %r32, 31;
	mov.u32 	%r37, %ntid.x;
	mad.lo.s32 	%r2, %r34, %r37, %r32;
	mul.lo.s32 	%r38, %r31, %r36;
	mul.wide.s32 	%rd5, %r38, 4;
	add.s64 	%rd1, %rd4, %rd5;
	shr.s32 	%r39, %r31, 31;
	shr.u32 	%r40, %r39, 25;
	add.s32 	%r41, %r31, %r40;
	shr.s32 	%r3, %r41, 7;
	setp.lt.s32 	%p1, %r31, 128;
	mov.b32 	%r190, 0;
	@%p1 bra 	$L__BB0_12;
	add.s32 	%r44, %r3, -1;
	and.b32  	%r4, %r3, 7;
	setp.lt.u32 	%p2, %r44, 7;
	mov.b32 	%r185, 0;
	mov.u32 	%r190, %r185;
	@%p2 bra 	$L__BB0_4;
	and.b32  	%r185, %r3, 16777208;
	neg.s32 	%r179, %r185;
	or.b32  	%r178, %r1, 128;
	mov.b32 	%r190, 0;
$L__BB0_3:
	.pragma "nounroll";
	add.s32 	%r46, %r178, -128;
	mul.wide.u32 	%rd6, %r46, 16;
	add.s64 	%rd7, %rd1, %rd6;
	ld.global.v4.u32 	{%r47, %r48, %r49, %r50}, [%rd7];
	add.s32 	%r51, %r47, %r190;
	add.s32 	%r52, %r51, %r48;
	add.s32 	%r53, %r52, %r49;
	add.s32 	%r54, %r53, %r50;
	ld.global.v4.u32 	{%r55, %r56, %r57, %r58}, [%rd7+512];
	add.s32 	%r59, %r55, %r54;
	add.s32 	%r60, %r59, %r56;
	add.s32 	%r61, %r60, %r57;
	add.s32 	%r62, %r61, %r58;
	add.s32 	%r63, %r178, -64;
	mul.wide.u32 	%rd8, %r63, 16;
	add.s64 	%rd9, %rd1, %rd8;
	ld.global.v4.u32 	{%r64, %r65, %r66, %r67}, [%rd9];
	add.s32 	%r68, %r64, %r62;
	add.s32 	%r69, %r68, %r65;
	add.s32 	%r70, %r69, %r66;
	add.s32 	%r71, %r70, %r67;
	add.s32 	%r72, %r178, -32;
	mul.wide.u32 	%rd10, %r72, 16;
	add.s64 	%rd11, %rd1, %rd10;
	ld.global.v4.u32 	{%r73, %r74, %r75, %r76}, [%rd11];
	add.s32 	%r77, %r73, %r71;
	add.s32 	%r78, %r77, %r74;
	add.s32 	%r79, %r78, %r75;
	add.s32 	%r80, %r79, %r76;
	add.s32 	%r81, %r178, 96;
	mul.wide.u32 	%rd12, %r178, 16;
	add.s64 	%rd13, %rd1, %rd12;
	ld.global.v4.u32 	{%r82, %r83, %r84, %r85}, [%rd13];
	add.s32 	%r86, %r82, %r80;
	add.s32 	%r87, %r86, %r83;
	add.s32 	%r88, %r87, %r84;
	add.s32 	%r89, %r88, %r85;
	add.s32 	%r90, %r178, 32;
	mul.wide.u32 	%rd14, %r90, 16;
	add.s64 	%rd15, %rd1, %rd14;
	ld.global.v4.u32 	{%r91, %r92, %r93, %r94}, [%rd15];
	add.s32 	%r95, %r91, %r89;
	add.s32 	%r96, %r95, %r92;
	add.s32 	%r97, %r96, %r93;
	add.s32 	%r98, %r97, %r94;
	add.s32 	%r99, %r178, 64;
	mul.wide.u32 	%rd16, %r99, 16;
	add.s64 	%rd17, %rd1, %rd16;
	ld.global.v4.u32 	{%r100, %r101, %r102, %r103}, [%rd17];
	add.s32 	%r104, %r100, %r98;
	add.s32 	%r105, %r104, %r101;
	add.s32 	%r106, %r105, %r102;
	add.s32 	%r107, %r106, %r103;
	mul.wide.u32 	%rd18, %r81, 16;
	add.s64 	%rd19, %rd1, %rd18;
	ld.global.v4.u32 	{%r108, %r109, %r110, %r111}, [%rd19];
	add.s32 	%r112, %r108, %r107;
	add.s32 	%r113, %r112, %r109;
	add.s32 	%r114, %r113, %r110;
	add.s32 	%r190, %r114, %r111;
	add.s32 	%r179, %r179, 8;
	add.s32 	%r178, %r178, 256;
	setp.ne.s32 	%p3, %r179, 0;
	@%p3 bra 	$L__BB0_3;
$L__BB0_4:
	setp.eq.s32 	%p4, %r4, 0;
	@%p4 bra 	$L__BB0_12;
	and.b32  	%r17, %r3, 3;
	setp.lt.u32 	%p5, %r4, 4;
	@%p5 bra 	$L__BB0_7;
	shl.b32 	%r116, %r185, 5;
	or.b32  	%r117, %r116, %r1;
	mul.wide.u32 	%rd20, %r117, 16;
	add.s64 	%rd21, %rd1, %rd20;
	ld.global.v4.u32 	{%r118, %r119, %r120, %r121}, [%rd21];
	add.s32 	%r122, %r118, %r190;
	add.s32 	%r123, %r122, %r119;
	add.s32 	%r124, %r123, %r120;
	add.s32 	%r125, %r124, %r121;
	ld.global.v4.u32 	{%r126, %r127, %r128, %r129}, [%rd21+512];
	add.s32 	%r130, %r126, %r125;
	add.s32 	%r131, %r130, %r127;
	add.s32 	%r132, %r131, %r128;
	add.s32 	%r133, %r132, %r129;
	ld.global.v4.u32 	{%r134, %r135, %r136, %r137}, [%rd21+1024];
	add.s32 	%r138, %r134, %r133;
	add.s32 	%r139, %r138, %r135;
	add.s32 	%r140, %r139, %r136;
	add.s32 	%r141, %r140, %r137;
	ld.global.v4.u32 	{%r142, %r143, %r144, %r145}, [%rd21+1536];
	add.s32 	%r146, %r142, %r141;
	add.s32 	%r147, %r146, %r143;
	add.s32 	%r148, %r147, %r144;
	add.s32 	%r190, %r148, %r145;
	add.s32 	%r185, %r185, 4;
$L__BB0_7:
	setp.eq.s32 	%p6, %r17, 0;
	@%p6 bra 	$L__BB0_12;
	setp.eq.s32 	%p7, %r17, 1;
	@%p7 bra 	$L__BB0_10;
	shl.b32 	%r150, %r185, 5;
	or.b32  	%r151, %r150, %r1;
	mul.wide.u32 	%rd22, %r151, 16;
	add.s64 	%rd23, %rd1, %rd22;
	ld.global.v4.u32 	{%r152, %r153, %r154, %r155}, [%rd23];
	add.s32 	%r156, %r152, %r190;
	add.s32 	%r157, %r156, %r153;
	add.s32 	%r158, %r157, %r154;
	add.s32 	%r159, %r158, %r155;
	add.s32 	%r160, %r151, 32;
	mul.wide.u32 	%rd24, %r160, 16;
	add.s64 	%rd25, %rd1, %rd24;
	ld.global.v4.u32 	{%r161, %r162, %r163, %r164}, [%rd25];
	add.s32 	%r165, %r161, %r159;
	add.s32 	%r166, %r165, %r162;
	add.s32 	%r167, %r166, %r163;
	add.s32 	%r190, %r167, %r164;
	add.s32 	%r185, %r185, 2;
$L__BB0_10:
	and.b32  	%r168, %r3, 1;
	setp.eq.b32 	%p8, %r168, 1;
	not.pred 	%p9, %p8;
	@%p9 bra 	$L__BB0_12;
	shl.b32 	%r169, %r185, 5;
	or.b32  	%r170, %r169, %r1;
	mul.wide.u32 	%rd26, %r170, 16;
	add.s64 	%rd27, %rd1, %rd26;
	ld.global.v4.u32 	{%r171, %r172, %r173, %r174}, [%rd27];
	add.s32 	%r175, %r171, %r190;
	add.s32 	%r176, %r175, %r172;
	add.s32 	%r177, %r176, %r173;
	add.s32 	%r190, %r177, %r174;
$L__BB0_12:
	cvta.to.global.u64 	%rd28, %rd2;
	mul.wide.s32 	%rd29, %r2, 4;
	add.s64 	%rd30, %rd28, %rd29;
	st.global.u32 	[%rd30], %r190;
	ret;

}
	// .globl	_Z17kernel_contiguousPiiiS_
.visible .entry _Z17kernel_contiguousPiiiS_(
	.param .u64 .ptr .align 1 _Z17kernel_contiguousPiiiS__param_0,
	.param .u32 _Z17kernel_contiguousPiiiS__param_1,
	.param .u32 _Z17kernel_contiguousPiiiS__param_2,
	.param .u64 .ptr .align 1 _Z17kernel_contiguousPiiiS__param_3
)
{
	.reg .pred 	%p<10>;
	.reg .b16 	%rs<2>;
	.reg .b32 	%r<185>;
	.reg .b64 	%rd<15>;

	ld.param.u64 	%rd3, [_Z17kernel_contiguousPiiiS__param_0];
	ld.param.u32 	%r31, [_Z17kernel_contiguousPiiiS__param_1];
	ld.param.u64 	%rd2, [_Z17kernel_contiguousPiiiS__param_3];
	cvta.to.global.u64 	%rd1, %rd3;
	mov.u32 	%r1, %tid.x;
	mov.u32 	%r2, %ctaid.x;
	shr.s32 	%r32, %r31, 31;
	shr.u32 	%r33, %r32, 20;
	add.s32 	%r34, %r31, %r33;
	shr.s32 	%r3, %r34, 12;
	setp.lt.s32 	%p1, %r31, 4096;
	mov.b32 	%r184, 0;
	@%p1 bra 	$L__BB1_12;
	and.b32  	%r37, %r1, 31;
	and.b32  	%r38, %r1, 992;
	shl.b32 	%r39, %r2, 7;
	add.s32 	%r40, %r39, %r38;
	or.b32  	%r4, %r40, %r37;
	add.s32 	%r41, %r3, -1;
	and.b32  	%r5, %r3, 7;
	setp.lt.u32 	%p2, %r41, 7;
	mov.b32 	%r179, 0;
	mov.u32 	%r184, %r179;
	@%p2 bra 	$L__BB1_4;
	and.b32  	%r179, %r3, 524280;
	shr.u32 	%r43, %r3, 3;
	cvt.u16.u32 	%rs1, %r43;
	mul.wide.u16 	%r44, %rs1, 8;
	neg.s32 	%r173, %r44;
	mov.b32 	%r184, 0;
	mov.u32 	%r172, %r4;
$L__BB1_3:
	.pragma "nounroll";
	mul.wide.s32 	%rd4, %r172, 16;
	add.s64 	%rd5, %rd1, %rd4;
	ld.global.v4.u32 	{%r45, %r46, %r47, %r48}, [%rd5];
	add.s32 	%r49, %r45, %r184;
	add.s32 	%r50, %r49, %r46;
	add.s32 	%r51, %r50, %r47;
	add.s32 	%r52, %r51, %r48;
	ld.global.v4.u32 	{%r53, %r54, %r55, %r56}, [%rd5+16384];
	add.s32 	%r57, %r53, %r52;
	add.s32 	%r58, %r57, %r54;
	add.s32 	%r59, %r58, %r55;
	add.s32 	%r60, %r59, %r56;
	ld.global.v4.u32 	{%r61, %r62, %r63, %r64}, [%rd5+32768];
	add.s32 	%r65, %r61, %r60;
	add.s32 	%r66, %r65, %r62;
	add.s32 	%r67, %r66, %r63;
	add.s32 	%r68, %r67, %r64;
	ld.global.v4.u32 	{%r69, %r70, %r71, %r72}, [%rd5+49152];
	add.s32 	%r73, %r69, %r68;
	add.s32 	%r74, %r73, %r70;
	add.s32 	%r75, %r74, %r71;
	add.s32 	%r76, %r75, %r72;
	ld.global.v4.u32 	{%r77, %r78, %r79, %r80}, [%rd5+65536];
	add.s32 	%r81, %r77, %r76;
	add.s32 	%r82, %r81, %r78;
	add.s32 	%r83, %r82, %r79;
	add.s32 	%r84, %r83, %r80;
	ld.global.v4.u32 	{%r85, %r86, %r87, %r88}, [%rd5+81920];
	add.s32 	%r89, %r85, %r84;
	add.s32 	%r90, %r89, %r86;
	add.s32 	%r91, %r90, %r87;
	add.s32 	%r92, %r91, %r88;
	ld.global.v4.u32 	{%r93, %r94, %r95, %r96}, [%rd5+98304];
	add.s32 	%r97, %r93, %r92;
	add.s32 	%r98, %r97, %r94;
	add.s32 	%r99, %r98, %r95;
	add.s32 	%r100, %r99, %r96;
	ld.global.v4.u32 	{%r101, %r102, %r103, %r104}, [%rd5+114688];
	add.s32 	%r105, %r101, %r100;
	add.s32 	%r106, %r105, %r102;
	add.s32 	%r107, %r106, %r103;
	add.s32 	%r184, %r107, %r104;
	add.s32 	%r173, %r173, 8;
	add.s32 	%r172, %r172, 8192;
	setp.ne.s32 	%p3, %r173, 0;
	@%p3 bra 	$L__BB1_3;
$L__BB1_4:
	setp.eq.s32 	%p4, %r5, 0;
	@%p4 bra 	$L__BB1_12;
	and.b32  	%r17, %r3, 3;
	setp.lt.u32 	%p5, %r5, 4;
	@%p5 bra 	$L__BB1_7;
	shl.b32 	%r109, %r179, 10;
	add.s32 	%r110, %r4, %r109;
	mul.wide.s32 	%rd6, %r110, 16;
	add.s64 	%rd7, %rd1, %rd6;
	ld.global.v4.u32 	{%r111, %r112, %r113, %r114}, [%rd7];
	add.s32 	%r115, %r111, %r184;
	add.s32 	%r116, %r115, %r112;
	add.s32 	%r117, %r116, %r113;
	add.s32 	%r118, %r117, %r114;
	ld.global.v4.u32 	{%r119, %r120, %r121, %r122}, [%rd7+16384];
	add.s32 	%r123, %r119, %r118;
	add.s32 	%r124, %r123, %r120;
	add.s32 	%r125, %r124, %r121;
	add.s32 	%r126, %r125, %r122;
	ld.global.v4.u32 	{%r127, %r128, %r129, %r130}, [%rd7+32768];
	add.s32 	%r131, %r127, %r126;
	add.s32 	%r132, %r131, %r128;
	add.s32 	%r133, %r132, %r129;
	add.s32 	%r134, %r133, %r130;
	ld.global.v4.u32 	{%r135, %r136, %r137, %r138}, [%rd7+49152];
	add.s32 	%r139, %r135, %r134;
	add.s32 	%r140, %r139, %r136;
	add.s32 	%r141, %r140, %r137;
	add.s32 	%r184, %r141, %r138;
	add.s32 	%r179, %r179, 4;
$L__BB1_7:
	setp.eq.s32 	%p6, %r17, 0;
	@%p6 bra 	$L__BB1_12;
	setp.eq.s32 	%p7, %r17, 1;
	@%p7 bra 	$L__BB1_10;
	shl.b32 	%r143, %r179, 10;
	add.s32 	%r144, %r4, %r143;
	mul.wide.s32 	%rd8, %r144, 16;
	add.s64 	%rd9, %rd1, %rd8;
	ld.global.v4.u32 	{%r145, %r146, %r147, %r148}, [%rd9];
	add.s32 	%r149, %r145, %r184;
	add.s32 	%r150, %r149, %r146;
	add.s32 	%r151, %r150, %r147;
	add.s32 	%r152, %r151, %r148;
	ld.global.v4.u32 	{%r153, %r154, %r155, %r156}, [%rd9+16384];
	add.s32 	%r157, %r153, %r152;
	add.s32 	%r158, %r157, %r154;
	add.s32 	%r159, %r158, %r155;
	add.s32 	%r184, %r159, %r156;
	add.s32 	%r179, %r179, 2;
$L__BB1_10:
	and.b32  	%r160, %r3, 1;
	setp.eq.b32 	%p8, %r160, 1;
	not.pred 	%p9, %p8;
	@%p9 bra 	$L__BB1_12;
	shl.b32 	%r161, %r179, 10;
	add.s32 	%r162, %r4, %r161;
	mul.wide.s32 	%rd10, %r162, 16;
	add.s64 	%rd11, %rd1, %rd10;
	ld.global.v4.u32 	{%r163, %r164, %r165, %r166}, [%rd11];
	add.s32 	%r167, %r163, %r184;
	add.s32 	%r168, %r167, %r164;
	add.s32 	%r169, %r168, %r165;
	add.s32 	%r184, %r169, %r166;
$L__BB1_12:
	cvta.to.global.u64 	%rd12, %rd2;
	mov.u32 	%r170, %ntid.x;
	mad.lo.s32 	%r171, %r2, %r170, %r1;
	mul.wide.s32 	%rd13, %r171, 4;
	add.s64 	%rd14, %rd12, %rd13;
	st.global.u32 	[%rd14], %r184;
	ret;

}


// ===== COMPILED SASS (sm_100) =====

	.target	sm_100

	.elftype	@"ET_EXEC"


//--------------------- .note.nv.tkinfo           --------------------------
	.section	.note.nv.tkinfo,"",@"SHT_NOTE"
	.sectionflags	@"SHF_NOTE_NV_TKINFO"
	.tkinfo
        /*0018*/ 	.word	0x00000002
        /*0030*/ 	.string	""
        /*0030*/ 	.string	"ptxas"
        /*0030*/ 	.string	"Cuda compilation tools, release 13.0, V13.0.88"
        /*0030*/ 	.string	"Build cuda_13.0.r13.0/compiler.36424714_0"
        /*0030*/ 	.string	"-arch sm_100 -m 64 "



//--------------------- .note.nv.cuinfo           --------------------------
	.section	.note.nv.cuinfo,"",@"SHT_NOTE"
	.sectionflags	@"SHF_NOTE_NV_CUINFO"
        /*0018*/ 	.short	0x0002
        /*001a*/ 	.short	0x0064
        /*001c*/ 	.short	0x0082
	.zero		2


//--------------------- .nv.info                  --------------------------
	.section	.nv.info,"",@"SHT_CUDA_INFO"
	.align	4


	//----- nvinfo : EIATTR_REGCOUNT
	.align		4
        /*0000*/ 	.byte	0x04, 0x2f
        /*0002*/ 	.short	(.L_1 - .L_0)
	.align		4
.L_0:
        /*0004*/ 	.word	index@(_Z13kernel_stridePiiiS_)
        /*0008*/ 	.word	0x00000020


	//----- nvinfo : EIATTR_FRAME_SIZE
	.align		4
.L_1:
        /*000c*/ 	.byte	0x04, 0x11
        /*000e*/ 	.short	(.L_3 - .L_2)
	.align		4
.L_2:
        /*0010*/ 	.word	index@(_Z13kernel_stridePiiiS_)
        /*0014*/ 	.word	0x00000000


	//----- nvinfo : EIATTR_REGCOUNT
	.align		4
.L_3:
        /*0018*/ 	.byte	0x04, 0x2f
        /*001a*/ 	.short	(.L_5 - .L_4)
	.align		4
.L_4:
        /*001c*/ 	.word	index@(_Z17kernel_contiguousPiiiS_)
        /*0020*/ 	.word	0x0000001e


	//----- nvinfo : EIATTR_FRAME_SIZE
	.align		4
.L_5:
        /*0024*/ 	.byte	0x04, 0x11
        /*0026*/ 	.short	(.L_7 - .L_6)
	.align		4
.L_6:
        /*0028*/ 	.word	index@(_Z17kernel_contiguousPiiiS_)
        /*002c*/ 	.word	0x00000000


	//----- nvinfo : EIATTR_MIN_STACK_SIZE
	.align		4
.L_7:
        /*0030*/ 	.byte	0x04, 0x12
        /*0032*/ 	.short	(.L_9 - .L_8)
	.align		4
.L_8:
        /*0034*/ 	.word	index@(_Z17kernel_contiguousPiiiS_)
        /*0038*/ 	.word	0x00000000


	//----- nvinfo : EIATTR_MIN_STACK_SIZE
	.align		4
.L_9:
        /*003c*/ 	.byte	0x04, 0x12
        /*003e*/ 	.short	(.L_11 - .L_10)
	.align		4
.L_10:
        /*0040*/ 	.word	index@(_Z13kernel_stridePiiiS_)
        /*0044*/ 	.word	0x00000000
.L_11:


//--------------------- .nv.compat                --------------------------
	.section	.nv.compat,"",@"SHT_CUDA_COMPAT_INFO"
	.align	4
        /*0000*/ 	.byte	0x02, 0x09, 0x00, 0x00, 0x02, 0x02, 0x01, 0x00, 0x02, 0x05, 0x05, 0x00, 0x03, 0x07, 0x01, 0x01
        /*0010*/ 	.byte	0x02, 0x03, 0x00, 0x00, 0x02, 0x06, 0x01, 0x00, 0x04, 0x0b, 0x08, 0x00, 0x09, 0x00, 0x00, 0x00
        /*0020*/ 	.byte	0x00, 0x00, 0x00, 0x00


//--------------------- .nv.info._Z17kernel_contiguousPiiiS_ --------------------------
	.section	.nv.info._Z17kernel_contiguousPiiiS_,"",@"SHT_CUDA_INFO"
	.sectionflags	@""
	.align	4


	//----- nvinfo : EIATTR_CUDA_API_VERSION
	.align		4
        /*0000*/ 	.byte	0x04, 0x37
        /*0002*/ 	.short	(.L_13 - .L_12)
.L_12:
        /*0004*/ 	.word	0x00000082


	//----- nvinfo : EIATTR_KPARAM_INFO
	.align		4
.L_13:
        /*0008*/ 	.byte	0x04, 0x17
        /*000a*/ 	.short	(.L_15 - .L_14)
.L_14:
        /*000c*/ 	.word	0x00000000
        /*0010*/ 	.short	0x0003
        /*0012*/ 	.short	0x0010
        /*0014*/ 	.byte	0x00, 0xf5, 0x21, 0x00


	//----- nvinfo : EIATTR_KPARAM_INFO
	.align		4
.L_15:
        /*0018*/ 	.byte	0x04, 0x17
        /*001a*/ 	.short	(.L_17 - .L_16)
.L_16:
        /*001c*/ 	.word	0x00000000
        /*0020*/ 	.short	0x0002
        /*0022*/ 	.short	0x000c
        /*0024*/ 	.byte	0x00, 0xf0, 0x11, 0x00


	//----- nvinfo : EIATTR_KPARAM_INFO
	.align		4
.L_17:
        /*0028*/ 	.byte	0x04, 0x17
        /*002a*/ 	.short	(.L_19 - .L_18)
.L_18:
        /*002c*/ 	.word	0x00000000
        /*0030*/ 	.short	0x0001
        /*0032*/ 	.short	0x0008
        /*0034*/ 	.byte	0x00, 0xf0, 0x11, 0x00


	//----- nvinfo : EIATTR_KPARAM_INFO
	.align		4
.L_19:
        /*0038*/ 	.byte	0x04, 0x17
        /*003a*/ 	.short	(.L_21 - .L_20)
.L_20:
        /*003c*/ 	.word	0x00000000
        /*0040*/ 	.short	0x0000
        /*0042*/ 	.short	0x0000
        /*0044*/ 	.byte	0x00, 0xf5, 0x21, 0x00


	//----- nvinfo : EIATTR_SPARSE_MMA_MASK
	.align		4
.L_21:
        /*0048*/ 	.byte	0x03, 0x50
        /*004a*/ 	.short	0x0000


	//----- nvinfo : EIATTR_MAXREG_COUNT
	.align		4
        /*004c*/ 	.byte	0x03, 0x1b
        /*004e*/ 	.short	0x00ff


	//----- nvinfo : EIATTR_MERCURY_ISA_VERSION
	.align		4
        /*0050*/ 	.byte	0x03, 0x5f
        /*0052*/ 	.short	0x0101


	//----- nvinfo : EIATTR_VRC_CTA_INIT_COUNT
	.align		4
        /*0054*/ 	.byte	0x02, 0x4a
	.zero		1
	.zero		1


	//----- nvinfo : EIATTR_EXIT_INSTR_OFFSETS
	.align		4
        /*0058*/ 	.byte	0x04, 0x1c
        /*005a*/ 	.short	(.L_23 - .L_22)


	//   ....[0]....
.L_22:
        /*005c*/ 	.word	0x00000690


	//----- nvinfo : EIATTR_CBANK_PARAM_SIZE
	.align		4
.L_23:
        /*0060*/ 	.byte	0x03, 0x19
        /*0062*/ 	.short	0x0018


	//----- nvinfo : EIATTR_PARAM_CBANK
	.align		4
        /*0064*/ 	.byte	0x04, 0x0a
        /*0066*/ 	.short	(.L_25 - .L_24)
	.align		4
.L_24:
        /*0068*/ 	.word	index@(.nv.constant0._Z17kernel_contiguousPiiiS_)
        /*006c*/ 	.short	0x0380
        /*006e*/ 	.short	0x0018


	//----- nvinfo : EIATTR_SW_WAR
	.align		4
.L_25:
        /*0070*/ 	.byte	0x04, 0x36
        /*0072*/ 	.short	(.L_27 - .L_26)
.L_26:
        /*0074*/ 	.word	0x00000008
.L_27:


//--------------------- .nv.info._Z13kernel_stridePiiiS_ --------------------------
	.section	.nv.info._Z13kernel_stridePiiiS_,"",@"SHT_CUDA_INFO"
	.sectionflags	@""
	.align	4


	//----- nvinfo : EIATTR_CUDA_API_VERSION
	.align		4
        /*0000*/ 	.byte	0x04, 0x37
        /*0002*/ 	.short	(.L_29 - .L_28)
.L_28:
        /*0004*/ 	.word	0x00000082


	//----- nvinfo : EIATTR_KPARAM_INFO
	.align		4
.L_29:
        /*0008*/ 	.byte	0x04, 0x17
        /*000a*/ 	.short	(.L_31 - .L_30)
.L_30:
        /*000c*/ 	.word	0x00000000
        /*0010*/ 	.short	0x0003
        /*0012*/ 	.short	0x0010
        /*0014*/ 	.byte	0x00, 0xf5, 0x21, 0x00


	//----- nvinfo : EIATTR_KPARAM_INFO
	.align		4
.L_31:
        /*0018*/ 	.byte	0x04, 0x17
        /*001a*/ 	.short	(.L_33 - .L_32)
.L_32:
        /*001c*/ 	.word	0x00000000
        /*0020*/ 	.short	0x0002
        /*0022*/ 	.short	0x000c
        /*0024*/ 	.byte	0x00, 0xf0, 0x11, 0x00


	//----- nvinfo : EIATTR_KPARAM_INFO
	.align		4
.L_33:
        /*0028*/ 	.byte	0x04, 0x17
        /*002a*/ 	.short	(.L_35 - .L_34)
.L_34:
        /*002c*/ 	.word	0x00000000
        /*0030*/ 	.short	0x0001
        /*0032*/ 	.short	0x0008
        /*0034*/ 	.byte	0x00, 0xf0, 0x11, 0x00


	//----- nvinfo : EIATTR_KPARAM_INFO
	.align		4
.L_35:
        /*0038*/ 	.byte	0x04, 0x17
        /*003a*/ 	.short	(.L_37 - .L_36)
.L_36:
        /*003c*/ 	.word	0x00000000
        /*0040*/ 	.short	0x0000
        /*0042*/ 	.short	0x0000
        /*0044*/ 	.byte	0x00, 0xf5, 0x21, 0x00


	//----- nvinfo : EIATTR_SPARSE_MMA_MASK
	.align		4
.L_37:
        /*0048*/ 	.byte	0x03, 0x50
        /*004a*/ 	.short	0x0000


	//----- nvinfo : EIATTR_MAXREG_COUNT
	.align		4
        /*004c*/ 	.byte	0x03, 0x1b
        /*004e*/ 	.short	0x00ff


	//----- nvinfo : EIATTR_MERCURY_ISA_VERSION
	.align		4
        /*0050*/ 	.byte	0x03, 0x5f
        /*0052*/ 	.short	0x0101


	//----- nvinfo : EIATTR_VRC_CTA_INIT_COUNT
	.align		4
        /*0054*/ 	.byte	0x02, 0x4a
	.zero		1
	.zero		1


	//----- nvinfo : EIATTR_EXIT_INSTR_OFFSETS
	.align		4
        /*0058*/ 	.byte	0x04, 0x1c
        /*005a*/ 	.short	(.L_39 - .L_38)


	//   ....[0]....
.L_38:
        /*005c*/ 	.word	0x00000720


	//----- nvinfo : EIATTR_CBANK_PARAM_SIZE
	.align		4
.L_39:
        /*0060*/ 	.byte	0x03, 0x19
        /*0062*/ 	.short	0x0018


	//----- nvinfo : EIATTR_PARAM_CBANK
	.align		4
        /*0064*/ 	.byte	0x04, 0x0a
        /*0066*/ 	.short	(.L_41 - .L_40)
	.align		4
.L_40:
        /*0068*/ 	.word	index@(.nv.constant0._Z13kernel_stridePiiiS_)
        /*006c*/ 	.short	0x0380
        /*006e*/ 	.short	0x0018


	//----- nvinfo : EIATTR_SW_WAR
	.align		4
.L_41:
        /*0070*/ 	.byte	0x04, 0x36
        /*0072*/ 	.short	(.L_43 - .L_42)
.L_42:
        /*0074*/ 	.word	0x00000008
.L_43:


//--------------------- .nv.callgraph             --------------------------
	.section	.nv.callgraph,"",@"SHT_CUDA_CALLGRAPH"
	.align	4
	.sectionentsize	8
	.align		4
        /*0000*/ 	.word	0x00000000
	.align		4
        /*0004*/ 	.word	0xffffffff
	.align		4
        /*0008*/ 	.word	0x00000000
	.align		4
        /*000c*/ 	.word	0xfffffffe
	.align		4
        /*0010*/ 	.word	0x00000000
	.align		4
        /*0014*/ 	.word	0xfffffffd
	.align		4
        /*0018*/ 	.word	0x00000000
	.align		4
        /*001c*/ 	.word	0xfffffffc


//--------------------- .text._Z17kernel_contiguousPiiiS_ --------------------------
	.section	.text._Z17kernel_contiguousPiiiS_,"ax",@progbits
	.align	128
        .global         _Z17kernel_contiguousPiiiS_
        .type           _Z17kernel_contiguousPiiiS_,@function
        .size           _Z17kernel_contiguousPiiiS_,(.L_x_10 - _Z17kernel_contiguousPiiiS_)
        .other          _Z17kernel_contiguousPiiiS_,@"STO_CUDA_ENTRY STV_DEFAULT"
_Z17kernel_contiguousPiiiS_:
.text._Z17kernel_contiguousPiiiS_:
[----:B------:R-:W-:Y:S08]  /*0000*/  LDC R1, c[0x0][0x37c] ;  /* 0x0000df00ff017b82 */ /* 0x000ff00000000800 */
[----:B------:R-:W0:Y:S01]  /*0010*/  LDC R5, c[0x0][0x388] ;  /* 0x0000e200ff057b82 */ /* 0x000e220000000800 */
[----:B------:R-:W1:Y:S01]  /*0020*/  S2R R0, SR_TID.X ;  /* 0x0000000000007919 */ /* 0x000e620000002100 */
[----:B------:R-:W2:Y:S01]  /*0030*/  LDCU.64 UR4, c[0x0][0x358] ;  /* 0x00006b00ff0477ac */ /* 0x000ea20008000a00 */
[----:B------:R-:W-:Y:S01]  /*0040*/  IMAD.MOV.U32 R25, RZ, RZ, RZ ;  /* 0x000000ffff197224 */ /* 0x000fe200078e00ff */
[----:B------:R-:W3:Y:S01]  /*0050*/  S2R R3, SR_CTAID.X ;  /* 0x0000000000037919 */ /* 0x000ee20000002500 */
[----:B0-----:R-:W-:-:S02]  /*0060*/  ISETP.GE.AND P0, PT, R5, 0x1000, PT ;  /* 0x000010000500780c */ /* 0x001fc40003f06270 */
[----:B------:R-:W-:-:S04]  /*0070*/  SHF.R.S32.HI R2, RZ, 0x1f, R5 ;  /* 0x0000001fff027819 */ /* 0x000fc80000011405 */
[----:B------:R-:W-:-:S07]  /*0080*/  LEA.HI R2, R2, R5, RZ, 0xc ;  /* 0x0000000502027211 */ /* 0x000fce00078f60ff */
[----:B-123--:R-:W-:Y:S05]  /*0090*/  @!P0 BRA `(.L_x_0) ;  /* 0x0000000400688947 */ /* 0x00efea0003800000 */
[----:B------:R-:W-:Y:S01]  /*00a0*/  SHF.R.S32.HI R20, RZ, 0xc, R2 ;  /* 0x0000000cff147819 */ /* 0x000fe20000011402 */
[----:B------:R-:W-:Y:S01]  /*00b0*/  IMAD.MOV.U32 R25, RZ, RZ, RZ ;  /* 0x000000ffff197224 */ /* 0x000fe200078e00ff */
[C---:B------:R-:W-:Y:S02]  /*00c0*/  LOP3.LUT R2, R0.reuse, 0x3e0, RZ, 0xc0, !PT ;  /* 0x000003e000027812 */ /* 0x040fe400078ec0ff */
[----:B------:R-:W-:Y:S01]  /*00d0*/  LOP3.LUT R21, R0, 0x1f, RZ, 0xc0, !PT ;  /* 0x0000001f00157812 */ /* 0x000fe200078ec0ff */
[C---:B------:R-:W-:Y:S01]  /*00e0*/  VIADD R4, R20.reuse, 0xffffffff ;  /* 0xffffffff14047836 */ /* 0x040fe20000000000 */
[----:B------:R-:W-:Y:S01]  /*00f0*/  LOP3.LUT R24, R20, 0x7, RZ, 0xc0, !PT ;  /* 0x0000000714187812 */ /* 0x000fe200078ec0ff */
[----:B------:R-:W-:-:S03]  /*0100*/  IMAD R2, R3, 0x80, R2 ;  /* 0x0000008003027824 */ /* 0x000fc600078e0202 */
[----:B------:R-:W-:Y:S01]  /*0110*/  ISETP.GE.U32.AND P1, PT, R4, 0x7, PT ;  /* 0x000000070400780c */ /* 0x000fe20003f26070 */
[----:B------:R-:W-:Y:S01]  /*0120*/  IMAD.IADD R21, R21, 0x1, R2 ;  /* 0x0000000115157824 */ /* 0x000fe200078e0202 */
[----:B------:R-:W-:Y:S01]  /*0130*/  ISETP.NE.AND P0, PT, R24, RZ, PT ;  /* 0x000000ff1800720c */ /* 0x000fe20003f05270 */
[----:B------:R-:W-:-:S10]  /*0140*/  IMAD.MOV.U32 R2, RZ, RZ, RZ ;  /* 0x000000ffff027224 */ /* 0x000fd400078e00ff */
[----:B------:R-:W-:Y:S05]  /*0150*/  @!P1 BRA `(.L_x_1) ;  /* 0x0000000000949947 */ /* 0x000fea0003800000 */
[----:B------:R-:W-:Y:S01]  /*0160*/  SHF.R.U32.HI R2, RZ, 0x3, R20 ;  /* 0x00000003ff027819 */ /* 0x000fe20000011614 */
[----:B------:R-:W-:Y:S02]  /*0170*/  IMAD.MOV.U32 R25, RZ, RZ, RZ ;  /* 0x000000ffff197224 */ /* 0x000fe400078e00ff */
[----:B------:R-:W-:Y:S02]  /*0180*/  IMAD.MOV.U32 R22, RZ, RZ, R21 ;  /* 0x000000ffff167224 */ /* 0x000fe400078e0015 */
[----:B------:R-:W-:-:S05]  /*0190*/  IMAD.SHL.U32 R2, R2, 0x8, RZ ;  /* 0x0000000802027824 */ /* 0x000fca00078e00ff */
[----:B------:R-:W-:Y:S02]  /*01a0*/  LOP3.LUT R23, R2, 0x7fff8, RZ, 0xe2, !PT ;  /* 0x0007fff802177812 */ /* 0x000fe400078ee2ff */
[----:B------:R-:W-:-:S03]  /*01b0*/  LOP3.LUT R2, R20, 0x7fff8, RZ, 0xc0, !PT ;  /* 0x0007fff814027812 */ /* 0x000fc600078ec0ff */
[----:B------:R-:W-:-:S07]  /*01c0*/  IMAD.MOV R23, RZ, RZ, -R23 ;  /* 0x000000ffff177224 */ /* 0x000fce00078e0a17 */
.L_x_2:
[----:B------:R-:W0:Y:S02]  /*01d0*/  LDC.64 R26, c[0x0][0x380] ;  /* 0x0000e000ff1a7b82 */ /* 0x000e240000000a00 */
[----:B0-----:R-:W-:-:S05]  /*01e0*/  IMAD.WIDE R26, R22, 0x10, R26 ;  /* 0x00000010161a7825 */ /* 0x001fca00078e021a */
[----:B------:R-:W2:Y:S04]  /*01f0*/  LDG.E.128 R4, desc[UR4][R26.64] ;  /* 0x000000041a047981 */ /* 0x000ea8000c1e1d00 */
[----:B------:R-:W3:Y:S04]  /*0200*/  LDG.E.128 R16, desc[UR4][R26.64+0x4000] ;  /* 0x004000041a107981 */ /* 0x000ee8000c1e1d00 */
[----:B------:R-:W4:Y:S04]  /*0210*/  LDG.E.128 R8, desc[UR4][R26.64+0x8000] ;  /* 0x008000041a087981 */ /* 0x000f28000c1e1d00 */
[----:B------:R-:W5:Y:S01]  /*0220*/  LDG.E.128 R12, desc[UR4][R26.64+0xc000] ;  /* 0x00c000041a0c7981 */ /* 0x000f62000c1e1d00 */
[----:B--2---:R-:W-:-:S04]  /*0230*/  IADD3 R4, PT, PT, R5, R4, R25 ;  /* 0x0000000405047210 */ /* 0x004fc80007ffe019 */
[----:B------:R-:W-:-:S04]  /*0240*/  IADD3 R4, PT, PT, R7, R4, R6 ;  /* 0x0000000407047210 */ /* 0x000fc80007ffe006 */
[----:B---3--:R-:W-:Y:S02]  /*0250*/  IADD3 R16, PT, PT, R17, R16, R4 ;  /* 0x0000001011107210 */ /* 0x008fe40007ffe004 */
[----:B------:R-:W2:Y:S02]  /*0260*/  LDG.E.128 R4, desc[UR4][R26.64+0x10000] ;  /* 0x010000041a047981 */ /* 0x000ea4000c1e1d00 */
[----:B------:R-:W-:-:S04]  /*0270*/  IADD3 R16, PT, PT, R19, R16, R18 ;  /* 0x0000001013107210 */ /* 0x000fc80007ffe012 */
[----:B----4-:R-:W-:Y:S02]  /*0280*/  IADD3 R8, PT, PT, R9, R8, R16 ;  /* 0x0000000809087210 */ /* 0x010fe40007ffe010 */
[----:B------:R-:W3:Y:S02]  /*0290*/  LDG.E.128 R16, desc[UR4][R26.64+0x14000] ;  /* 0x014000041a107981 */ /* 0x000ee4000c1e1d00 */
[----:B------:R-:W-:-:S04]  /*02a0*/  IADD3 R8, PT, PT, R11, R8, R10 ;  /* 0x000000080b087210 */ /* 0x000fc80007ffe00a */
[----:B-----5:R-:W-:Y:S02]  /*02b0*/  IADD3 R12, PT, PT, R13, R12, R8 ;  /* 0x0000000c0d0c7210 */ /* 0x020fe40007ffe008 */
[----:B------:R-:W4:Y:S02]  /*02c0*/  LDG.E.128 R8, desc[UR4][R26.64+0x18000] ;  /* 0x018000041a087981 */ /* 0x000f24000c1e1d00 */
[----:B------:R-:W-:Y:S02]  /*02d0*/  IADD3 R25, PT, PT, R15, R12, R14 ;  /* 0x0000000c0f197210 */ /* 0x000fe40007ffe00e */
[----:B------:R-:W5:Y:S01]  /*02e0*/  LDG.E.128 R12, desc[UR4][R26.64+0x1c000] ;  /* 0x01c000041a0c7981 */ /* 0x000f62000c1e1d00 */
[----:B------:R-:W-:Y:S02]  /*02f0*/  VIADD R23, R23, 0x8 ;  /* 0x0000000817177836 */ /* 0x000fe40000000000 */
[----:B------:R-:W-:-:S03]  /*0300*/  VIADD R22, R22, 0x2000 ;  /* 0x0000200016167836 */ /* 0x000fc60000000000 */
[----:B------:R-:W-:Y:S02]  /*0310*/  ISETP.NE.AND P1, PT, R23, RZ, PT ;  /* 0x000000ff1700720c */ /* 0x000fe40003f25270 */
[----:B--2---:R-:W-:-:S04]  /*0320*/  IADD3 R4, PT, PT, R5, R4, R25 ;  /* 0x0000000405047210 */ /* 0x004fc80007ffe019 */
[----:B------:R-:W-:-:S04]  /*0330*/  IADD3 R4, PT, PT, R7, R4, R6 ;  /* 0x0000000407047210 */ /* 0x000fc80007ffe006 */
[----:B---3--:R-:W-:-:S04]  /*0340*/  IADD3 R4, PT, PT, R17, R16, R4 ;  /* 0x0000001011047210 */ /* 0x008fc80007ffe004 */
[----:B------:R-:W-:-:S04]  /*0350*/  IADD3 R4, PT, PT, R19, R4, R18 ;  /* 0x0000000413047210 */ /* 0x000fc80007ffe012 */
[----:B----4-:R-:W-:-:S04]  /*0360*/  IADD3 R4, PT, PT, R9, R8, R4 ;  /* 0x0000000809047210 */ /* 0x010fc80007ffe004 */
[----:B------:R-:W-:-:S04]  /*0370*/  IADD3 R4, PT, PT, R11, R4, R10 ;  /* 0x000000040b047210 */ /* 0x000fc80007ffe00a */
[----:B-----5:R-:W-:-:S04]  /*0380*/  IADD3 R4, PT, PT, R13, R12, R4 ;  /* 0x0000000c0d047210 */ /* 0x020fc80007ffe004 */
[----:B------:R-:W-:Y:S01]  /*0390*/  IADD3 R25, PT, PT, R15, R4, R14 ;  /* 0x000000040f197210 */ /* 0x000fe20007ffe00e */
[----:B------:R-:W-:Y:S06]  /*03a0*/  @P1 BRA `(.L_x_2) ;  /* 0xfffffffc00881947 */ /* 0x000fec000383ffff */
.L_x_1:
[----:B------:R-:W-:Y:S05]  /*03b0*/  @!P0 BRA `(.L_x_0) ;  /* 0x0000000000a08947 */ /* 0x000fea0003800000 */
[----:B------:R-:W-:Y:S02]  /*03c0*/  ISETP.GE.U32.AND P0, PT, R24, 0x4, PT ;  /* 0x000000041800780c */ /* 0x000fe40003f06070 */
[----:B------:R-:W-:-:S04]  /*03d0*/  LOP3.LUT R26, R20, 0x3, RZ, 0xc0, !PT ;  /* 0x00000003141a7812 */ /* 0x000fc800078ec0ff */
[----:B------:R-:W-:-:S07]  /*03e0*/  ISETP.NE.AND P1, PT, R26, RZ, PT ;  /* 0x000000ff1a00720c */ /* 0x000fce0003f25270 */
[----:B------:R-:W-:Y:S06]  /*03f0*/  @!P0 BRA `(.L_x_3) ;  /* 0x0000000000408947 */ /* 0x000fec0003800000 */
[----:B------:R-:W0:Y:S01]  /*0400*/  LDC.64 R22, c[0x0][0x380] ;  /* 0x0000e000ff167b82 */ /* 0x000e220000000a00 */
[----:B------:R-:W-:-:S04]  /*0410*/  IMAD R5, R2, 0x400, R21 ;  /* 0x0000040002057824 */ /* 0x000fc800078e0215 */
[----:B0-----:R-:W-:-:S05]  /*0420*/  IMAD.WIDE R22, R5, 0x10, R22 ;  /* 0x0000001005167825 */ /* 0x001fca00078e0216 */
[----:B------:R-:W2:Y:S04]  /*0430*/  LDG.E.128 R4, desc[UR4][R22.64] ;  /* 0x0000000416047981 */ /* 0x000ea8000c1e1d00 */
[----:B------:R-:W3:Y:S04]  /*0440*/  LDG.E.128 R8, desc[UR4][R22.64+0x4000] ;  /* 0x0040000416087981 */ /* 0x000ee8000c1e1d00 */
[----:B------:R-:W4:Y:S04]  /*0450*/  LDG.E.128 R12, desc[UR4][R22.64+0x8000] ;  /* 0x00800004160c7981 */ /* 0x000f28000c1e1d00 */
[----:B------:R-:W5:Y:S01]  /*0460*/  LDG.E.128 R16, desc[UR4][R22.64+0xc000] ;  /* 0x00c0000416107981 */ /* 0x000f62000c1e1d00 */
[----:B------:R-:W-:Y:S01]  /*0470*/  VIADD R2, R2, 0x4 ;  /* 0x0000000402027836 */ /* 0x000fe20000000000 */
[----:B--2---:R-:W-:-:S04]  /*0480*/  IADD3 R4, PT, PT, R5, R4, R25 ;  /* 0x0000000405047210 */ /* 0x004fc80007ffe019 */
[----:B------:R-:W-:-:S04]  /*0490*/  IADD3 R4, PT, PT, R7, R4, R6 ;  /* 0x0000000407047210 */ /* 0x000fc80007ffe006 */
[----:B---3--:R-:W-:-:S04]  /*04a0*/  IADD3 R4, PT, PT, R9, R8, R4 ;  /* 0x0000000809047210 */ /* 0x008fc80007ffe004 */
[----:B------:R-:W-:-:S04]  /*04b0*/  IADD3 R4, PT, PT, R11, R4, R10 ;  /* 0x000000040b047210 */ /* 0x000fc80007ffe00a */
[----:B----4-:R-:W-:-:S04]  /*04c0*/  IADD3 R4, PT, PT, R13, R12, R4 ;  /* 0x0000000c0d047210 */ /* 0x010fc80007ffe004 */
[----:B------:R-:W-:-:S04]  /*04d0*/  IADD3 R4, PT, PT, R15, R4, R14 ;  /* 0x000000040f047210 */ /* 0x000fc80007ffe00e */
[----:B-----5:R-:W-:-:S04]  /*04e0*/  IADD3 R4, PT, PT, R17, R16, R4 ;  /* 0x0000001011047210 */ /* 0x020fc80007ffe004 */
[----:B------:R-:W-:-:S07]  /*04f0*/  IADD3 R25, PT, PT, R19, R4, R18 ;  /* 0x0000000413197210 */ /* 0x000fce0007ffe012 */
.L_x_3:
[----:B------:R-:W-:Y:S05]  /*0500*/  @!P1 BRA `(.L_x_0) ;  /* 0x00000000004c9947 */ /* 0x000fea0003800000 */
[----:B------:R-:W-:Y:S02]  /*0510*/  ISETP.NE.AND P0, PT, R26, 0x1, PT ;  /* 0x000000011a00780c */ /* 0x000fe40003f05270 */
[----:B------:R-:W-:-:S04]  /*0520*/  LOP3.LUT R20, R20, 0x1, RZ, 0xc0, !PT ;  /* 0x0000000114147812 */ /* 0x000fc800078ec0ff */
[----:B------:R-:W-:-:S07]  /*0530*/  ISETP.NE.U32.AND P1, PT, R20, 0x1, PT ;  /* 0x000000011400780c */ /* 0x000fce0003f25070 */
[----:B------:R-:W0:Y:S01]  /*0540*/  @P0 LDC.64 R4, c[0x0][0x380] ;  /* 0x0000e000ff040b82 */ /* 0x000e220000000a00 */
[----:B------:R-:W-:-:S07]  /*0550*/  @P0 IMAD R17, R2, 0x400, R21 ;  /* 0x0000040002110824 */ /* 0x000fce00078e0215 */
[----:B------:R-:W1:Y:S01]  /*0560*/  @!P1 LDC.64 R12, c[0x0][0x380] ;  /* 0x0000e000ff0c9b82 */ /* 0x000e620000000a00 */
[----:B------:R-:W-:-:S04]  /*0570*/  @P0 VIADD R2, R2, 0x2 ;  /* 0x0000000202020836 */ /* 0x000fc80000000000 */
[----:B------:R-:W-:Y:S02]  /*0580*/  @!P1 IMAD R21, R2, 0x400, R21 ;  /* 0x0000040002159824 */ /* 0x000fe400078e0215 */
[----:B0-----:R-:W-:-:S05]  /*0590*/  @P0 IMAD.WIDE R16, R17, 0x10, R4 ;  /* 0x0000001011100825 */ /* 0x001fca00078e0204 */
[----:B------:R-:W2:Y:S04]  /*05a0*/  @P0 LDG.E.128 R4, desc[UR4][R16.64] ;  /* 0x0000000410040981 */ /* 0x000ea8000c1e1d00 */
[----:B------:R-:W3:Y:S01]  /*05b0*/  @P0 LDG.E.128 R8, desc[UR4][R16.64+0x4000] ;  /* 0x0040000410080981 */ /* 0x000ee2000c1e1d00 */
[----:B-1----:R-:W-:-:S06]  /*05c0*/  @!P1 IMAD.WIDE R12, R21, 0x10, R12 ;  /* 0x00000010150c9825 */ /* 0x002fcc00078e020c */
[----:B------:R-:W4:Y:S01]  /*05d0*/  @!P1 LDG.E.128 R12, desc[UR4][R12.64] ;  /* 0x000000040c0c9981 */ /* 0x000f22000c1e1d00 */
[----:B--2---:R-:W-:-:S04]  /*05e0*/  @P0 IADD3 R4, PT, PT, R5, R4, R25 ;  /* 0x0000000405040210 */ /* 0x004fc80007ffe019 */
[----:B------:R-:W-:-:S04]  /*05f0*/  @P0 IADD3 R4, PT, PT, R7, R4, R6 ;  /* 0x0000000407040210 */ /* 0x000fc80007ffe006 */
[----:B---3--:R-:W-:-:S04]  /*0600*/  @P0 IADD3 R4, PT, PT, R9, R8, R4 ;  /* 0x0000000809040210 */ /* 0x008fc80007ffe004 */
[----:B------:R-:W-:-:S04]  /*0610*/  @P0 IADD3 R25, PT, PT, R11, R4, R10 ;  /* 0x000000040b190210 */ /* 0x000fc80007ffe00a */
[----:B----4-:R-:W-:-:S04]  /*0620*/  @!P1 IADD3 R2, PT, PT, R13, R12, R25 ;  /* 0x0000000c0d029210 */ /* 0x010fc80007ffe019 */
[----:B------:R-:W-:-:S07]  /*0630*/  @!P1 IADD3 R25, PT, PT, R15, R2, R14 ;  /* 0x000000020f199210 */ /* 0x000fce0007ffe00e */
.L_x_0:
[----:B------:R-:W0:Y:S01]  /*0640*/  LDC.64 R4, c[0x0][0x390] ;  /* 0x0000e400ff047b82 */ /* 0x000e220000000a00 */
[----:B------:R-:W1:Y:S02]  /*0650*/  LDCU UR6, c[0x0][0x360] ;  /* 0x00006c00ff0677ac */ /* 0x000e640008000800 */
[----:B-1----:R-:W-:-:S04]  /*0660*/  IMAD R3, R3, UR6, R0 ;  /* 0x0000000603037c24 */ /* 0x002fc8000f8e0200 */
[----:B0-----:R-:W-:-:S05]  /*0670*/  IMAD.WIDE R2, R3, 0x4, R4 ;  /* 0x0000000403027825 */ /* 0x001fca00078e0204 */
[----:B------:R-:W-:Y:S01]  /*0680*/  STG.E desc[UR4][R2.64], R25 ;  /* 0x0000001902007986 */ /* 0x000fe2000c101904 */
[----:B------:R-:W-:Y:S05]  /*0690*/  EXIT ;  /* 0x000000000000794d */ /* 0x000fea0003800000 */
.L_x_4:
[----:B------:R-:W-:-:S00]  /*06a0*/  BRA `(.L_x_4) ;  /* 0xfffffffc00fc7947 */ /* 0x000fc0000383ffff */
[----:B------:R-:W-:-:S00]  /*06b0*/  NOP ;  /* 0x0000000000007918 */ /* 0x000fc00000000000 */
        /* <DEDUP_REMOVED lines=12> */
.L_x_10:


//--------------------- .text._Z13kernel_stridePiiiS_ --------------------------
	.section	.text._Z13kernel_stridePiiiS_,"ax",@progbits
	.align	128
        .global         _Z13kernel_stridePiiiS_
        .type           _Z13kernel_stridePiiiS_,@function
        .size           _Z13kernel_stridePiiiS_,(.L_x_11 - _Z13kernel_stridePiiiS_)
        .other          _Z13kernel_stridePiiiS_,@"STO_CUDA_ENTRY STV_DEFAULT"
_Z13kernel_stridePiiiS_:
.text._Z13kernel_stridePiiiS_:
[----:B------:R-:W-:Y:S01]  /*0000*/  LDC R1, c[0x0][0x37c] ;  /* 0x0000df00ff017b82 */ /* 0x000fe20000000800 */
[----:B------:R-:W0:Y:S07]  /*0010*/  S2R R21, SR_TID.X ;  /* 0x0000000000157919 */ /* 0x000e2e0000002100 */
[----:B------:R-:W1:Y:S01]  /*0020*/  S2UR UR5, SR_CTAID.X ;  /* 0x00000000000579c3 */ /* 0x000e620000002500 */
[----:B------:R-:W2:Y:S01]  /*0030*/  LDCU.64 UR6, c[0x0][0x358] ;  /* 0x00006b00ff0677ac */ /* 0x000ea20008000a00 */
[----:B------:R-:W-:-:S06]  /*0040*/  IMAD.MOV.U32 R24, RZ, RZ, RZ ;  /* 0x000000ffff187224 */ /* 0x000fcc00078e00ff */
[----:B------:R-:W3:Y:S08]  /*0050*/  LDC R5, c[0x0][0x38c] ;  /* 0x0000e300ff057b82 */ /* 0x000ef00000000800 */
[----:B------:R-:W4:Y:S08]  /*0060*/  LDC.64 R26, c[0x0][0x380] ;  /* 0x0000e000ff1a7b82 */ /* 0x000f300000000a00 */
[----:B------:R-:W5:Y:S01]  /*0070*/  LDC R4, c[0x0][0x360] ;  /* 0x0000d800ff047b82 */ /* 0x000f620000000800 */
[----:B-1----:R-:W-:-:S06]  /*0080*/  USHF.L.U32 UR4, UR5, 0x2, URZ ;  /* 0x0000000205047899 */ /* 0x002fcc00080006ff */
[----:B0-----:R-:W-:Y:S02]  /*0090*/  LEA.HI R0, R21, UR4, RZ, 0x1b ;  /* 0x0000000415007c11 */ /* 0x001fe4000f8fd8ff */
[----:B---3--:R-:W-:Y:S02]  /*00a0*/  ISETP.GE.AND P0, PT, R5, 0x80, PT ;  /* 0x000000800500780c */ /* 0x008fe40003f06270 */
[----:B------:R-:W-:Y:S01]  /*00b0*/  SHF.R.S32.HI R2, RZ, 0x1f, R5 ;  /* 0x0000001fff027819 */ /* 0x000fe20000011405 */
[----:B------:R-:W-:-:S03]  /*00c0*/  IMAD R3, R0, R5, RZ ;  /* 0x0000000500037224 */ /* 0x000fc600078e02ff */
[----:B------:R-:W-:Y:S01]  /*00d0*/  LEA.HI R0, R2, R5, RZ, 0x7 ;  /* 0x0000000502007211 */ /* 0x000fe200078f38ff */
[----:B----4-:R-:W-:-:S04]  /*00e0*/  IMAD.WIDE R26, R3, 0x4, R26 ;  /* 0x00000004031a7825 */ /* 0x010fc800078e021a */
[----:B-----5:R-:W-:Y:S02]  /*00f0*/  IMAD R3, R4, UR5, R21 ;  /* 0x0000000504037c24 */ /* 0x020fe4000f8e0215 */
[----:B--2---:R-:W-:Y:S05]  /*0100*/  @!P0 BRA `(.L_x_5) ;  /* 0x0000000400788947 */ /* 0x004fea0003800000 */
[----:B------:R-:W-:Y:S01]  /*0110*/  SHF.R.S32.HI R0, RZ, 0x7, R0 ;  /* 0x00000007ff007819 */ /* 0x000fe20000011400 */
[----:B------:R-:W-:Y:S01]  /*0120*/  IMAD.MOV.U32 R24, RZ, RZ, RZ ;  /* 0x000000ffff187224 */ /* 0x000fe200078e00ff */
[----:B------:R-:W-:Y:S02]  /*0130*/  LOP3.LUT R21, R21, 0x1f, RZ, 0xc0, !PT ;  /* 0x0000001f15157812 */ /* 0x000fe400078ec0ff */
[C---:B------:R-:W-:Y:S01]  /*0140*/  LOP3.LUT R23, R0.reuse, 0x7, RZ, 0xc0, !PT ;  /* 0x0000000700177812 */ /* 0x040fe200078ec0ff */
[----:B------:R-:W-:-:S03]  /*0150*/  VIADD R2, R0, 0xffffffff ;  /* 0xffffffff00027836 */ /* 0x000fc60000000000 */
[----:B------:R-:W-:Y:S02]  /*0160*/  ISETP.NE.AND P0, PT, R23, RZ, PT ;  /* 0x000000ff1700720c */ /* 0x000fe40003f05270 */
[----:B------:R-:W-:Y:S01]  /*0170*/  ISETP.GE.U32.AND P1, PT, R2, 0x7, PT ;  /* 0x000000070200780c */ /* 0x000fe20003f26070 */
[----:B------:R-:W-:-:S12]  /*0180*/  IMAD.MOV.U32 R2, RZ, RZ, RZ ;  /* 0x000000ffff027224 */ /* 0x000fd800078e00ff */
[----:B------:R-:W-:Y:S05]  /*0190*/  @!P1 BRA `(.L_x_6) ;  /* 0x0000000000b49947 */ /* 0x000fea0003800000 */
[----:B------:R-:W-:Y:S01]  /*01a0*/  LOP3.LUT R2, R0, 0xfffff8, RZ, 0xc0, !PT ;  /* 0x00fffff800027812 */ /* 0x000fe200078ec0ff */
[----:B------:R-:W-:Y:S01]  /*01b0*/  IMAD.MOV.U32 R24, RZ, RZ, RZ ;  /* 0x000000ffff187224 */ /* 0x000fe200078e00ff */
[----:B------:R-:W-:-:S03]  /*01c0*/  LOP3.LUT R20, R21, 0x80, RZ, 0xfc, !PT ;  /* 0x0000008015147812 */ /* 0x000fc600078efcff */
[----:B------:R-:W-:-:S07]  /*01d0*/  IMAD.MOV R22, RZ, RZ, -R2 ;  /* 0x000000ffff167224 */ /* 0x000fce00078e0a02 */
.L_x_7:
[----:B------:R-:W-:-:S04]  /*01e0*/  VIADD R29, R20, 0xffffff80 ;  /* 0xffffff80141d7836 */ /* 0x000fc80000000000 */
[----:B------:R-:W-:-:S05]  /*01f0*/  IMAD.WIDE.U32 R28, R29, 0x10, R26 ;  /* 0x000000101d1c7825 */ /* 0x000fca00078e001a */
[----:B------:R-:W2:Y:S01]  /*0200*/  LDG.E.128 R8, desc[UR6][R28.64] ;  /* 0x000000061c087981 */ /* 0x000ea2000c1e1d00 */
[----:B------:R-:W-:-:S03]  /*0210*/  VIADD R17, R20, 0xffffffc0 ;  /* 0xffffffc014117836 */ /* 0x000fc60000000000 */
[----:B------:R-:W3:Y:S01]  /*0220*/  LDG.E.128 R12, desc[UR6][R28.64+0x200] ;  /* 0x000200061c0c7981 */ /* 0x000ee2000c1e1d00 */
[----:B------:R-:W-:-:S04]  /*0230*/  IMAD.WIDE.U32 R16, R17, 0x10, R26 ;  /* 0x0000001011107825 */ /* 0x000fc800078e001a */
[----:B------:R-:W-:Y:S02]  /*0240*/  VIADD R5, R20, 0xffffffe0 ;  /* 0xffffffe014057836 */ /* 0x000fe40000000000 */
[----:B------:R-:W4:Y:S02]  /*0250*/  LDG.E.128 R16, desc[UR6][R16.64] ;  /* 0x0000000610107981 */ /* 0x000f24000c1e1d00 */
[----:B------:R-:W-:-:S06]  /*0260*/  IMAD.WIDE.U32 R4, R5, 0x10, R26 ;  /* 0x0000001005047825 */ /* 0x000fcc00078e001a */
[----:B------:R-:W5:Y:S01]  /*0270*/  LDG.E.128 R4, desc[UR6][R4.64] ;  /* 0x0000000604047981 */ /* 0x000f62000c1e1d00 */
[----:B------:R-:W-:Y:S01]  /*0280*/  VIADD R25, R20, 0x60 ;  /* 0x0000006014197836 */ /* 0x000fe20000000000 */
[----:B--2---:R-:W-:-:S04]  /*0290*/  IADD3 R8, PT, PT, R9, R8, R24 ;  /* 0x0000000809087210 */ /* 0x004fc80007ffe018 */
[----:B------:R-:W-:-:S04]  /*02a0*/  IADD3 R8, PT, PT, R11, R8, R10 ;  /* 0x000000080b087210 */ /* 0x000fc80007ffe00a */
[----:B---3--:R-:W-:Y:S01]  /*02b0*/  IADD3 R12, PT, PT, R13, R12, R8 ;  /* 0x0000000c0d0c7210 */ /* 0x008fe20007ffe008 */
[----:B------:R-:W-:-:S03]  /*02c0*/  IMAD.WIDE.U32 R8, R20, 0x10, R26 ;  /* 0x0000001014087825 */ /* 0x000fc600078e001a */
[----:B------:R-:W-:Y:S01]  /*02d0*/  IADD3 R14, PT, PT, R15, R12, R14 ;  /* 0x0000000c0f0e7210 */ /* 0x000fe20007ffe00e */
[----:B------:R-:W-:Y:S02]  /*02e0*/  VIADD R13, R20, 0x20 ;  /* 0x00000020140d7836 */ /* 0x000fe40000000000 */
[----:B------:R-:W2:Y:S01]  /*02f0*/  LDG.E.128 R8, desc[UR6][R8.64] ;  /* 0x0000000608087981 */ /* 0x000ea2000c1e1d00 */
[----:B----4-:R-:W-:Y:S01]  /*0300*/  IADD3 R16, PT, PT, R17, R16, R14 ;  /* 0x0000001011107210 */ /* 0x010fe20007ffe00e */
[----:B------:R-:W-:-:S04]  /*0310*/  IMAD.WIDE.U32 R12, R13, 0x10, R26 ;  /* 0x000000100d0c7825 */ /* 0x000fc800078e001a */
[----:B------:R-:W-:Y:S01]  /*0320*/  VIADD R17, R20, 0x40 ;  /* 0x0000004014117836 */ /* 0x000fe20000000000 */
[----:B------:R-:W-:Y:S01]  /*0330*/  IADD3 R18, PT, PT, R19, R16, R18 ;  /* 0x0000001013127210 */ /* 0x000fe20007ffe012 */
[----:B------:R-:W3:Y:S02]  /*0340*/  LDG.E.128 R12, desc[UR6][R12.64] ;  /* 0x000000060c0c7981 */ /* 0x000ee4000c1e1d00 */
[----:B------:R-:W-:Y:S01]  /*0350*/  IMAD.WIDE.U32 R16, R17, 0x10, R26 ;  /* 0x0000001011107825 */ /* 0x000fe200078e001a */
[----:B-----5:R-:W-:-:S03]  /*0360*/  IADD3 R24, PT, PT, R5, R4, R18 ;  /* 0x0000000405187210 */ /* 0x020fc60007ffe012 */
[----:B------:R-:W-:Y:S02]  /*0370*/  IMAD.WIDE.U32 R4, R25, 0x10, R26 ;  /* 0x0000001019047825 */ /* 0x000fe400078e001a */
[----:B------:R-:W4:Y:S01]  /*0380*/  LDG.E.128 R16, desc[UR6][R16.64] ;  /* 0x0000000610107981 */ /* 0x000f22000c1e1d00 */
[----:B------:R-:W-:-:S03]  /*0390*/  IADD3 R24, PT, PT, R7, R24, R6 ;  /* 0x0000001807187210 */ /* 0x000fc60007ffe006 */
        /* <DEDUP_REMOVED lines=13> */
.L_x_6:
[----:B------:R-:W-:Y:S05]  /*0470*/  @!P0 BRA `(.L_x_5) ;  /* 0x00000000009c8947 */ /* 0x000fea0003800000 */
[----:B------:R-:W-:Y:S02]  /*0480*/  ISETP.GE.U32.AND P0, PT, R23, 0x4, PT ;  /* 0x000000041700780c */ /* 0x000fe40003f06070 */
[----:B------:R-:W-:-:S04]  /*0490*/  LOP3.LUT R20, R0, 0x3, RZ, 0xc0, !PT ;  /* 0x0000000300147812 */ /* 0x000fc800078ec0ff */
[----:B------:R-:W-:-:S07]  /*04a0*/  ISETP.NE.AND P1, PT, R20, RZ, PT ;  /* 0x000000ff1400720c */ /* 0x000fce0003f25270 */
[----:B------:R-:W-:Y:S06]  /*04b0*/  @!P0 BRA `(.L_x_8) ;  /* 0x00000000003c8947 */ /* 0x000fec0003800000 */
[----:B------:R-:W-:-:S04]  /*04c0*/  IMAD R23, R2, 0x20, R21 ;  /* 0x0000002002177824 */ /* 0x000fc800078e0215 */
[----:B------:R-:W-:-:S05]  /*04d0*/  IMAD.WIDE.U32 R22, R23, 0x10, R26 ;  /* 0x0000001017167825 */ /* 0x000fca00078e001a */
        /* <DEDUP_REMOVED lines=13> */
.L_x_8:
[----:B------:R-:W-:Y:S05]  /*05b0*/  @!P1 BRA `(.L_x_5) ;  /* 0x00000000004c9947 */ /* 0x000fea0003800000 */
[----:B------:R-:W-:Y:S02]  /*05c0*/  ISETP.NE.AND P0, PT, R20, 0x1, PT ;  /* 0x000000011400780c */ /* 0x000fe40003f05270 */
[----:B------:R-:W-:-:S04]  /*05d0*/  LOP3.LUT R0, R0, 0x1, RZ, 0xc0, !PT ;  /* 0x0000000100007812 */ /* 0x000fc800078ec0ff */
[----:B------:R-:W-:-:S07]  /*05e0*/  ISETP.NE.U32.AND P1, PT, R0, 0x1, PT ;  /* 0x000000010000780c */ /* 0x000fce0003f25070 */
[----:B------:R-:W-:-:S04]  /*05f0*/  @P0 IMAD R9, R2, 0x20, R21 ;  /* 0x0000002002090824 */ /* 0x000fc800078e0215 */
[----:B------:R-:W-:-:S04]  /*0600*/  @P0 IMAD.WIDE.U32 R4, R9, 0x10, R26 ;  /* 0x0000001009040825 */ /* 0x000fc800078e001a */
[----:B------:R-:W-:Y:S02]  /*0610*/  @P0 VIADD R9, R9, 0x20 ;  /* 0x0000002009090836 */ /* 0x000fe40000000000 */
[----:B------:R-:W2:Y:S01]  /*0620*/  @P0 LDG.E.128 R4, desc[UR6][R4.64] ;  /* 0x0000000604040981 */ /* 0x000ea2000c1e1d00 */
[----:B------:R-:W-:Y:S02]  /*0630*/  @P0 VIADD R2, R2, 0x2 ;  /* 0x0000000202020836 */ /* 0x000fe40000000000 */
[----:B------:R-:W-:-:S04]  /*0640*/  @P0 IMAD.WIDE.U32 R8, R9, 0x10, R26 ;  /* 0x0000001009080825 */ /* 0x000fc800078e001a */
[----:B------:R-:W-:Y:S02]  /*0650*/  @!P1 IMAD R13, R2, 0x20, R21 ;  /* 0x00000020020d9824 */ /* 0x000fe400078e0215 */
[----:B------:R-:W3:Y:S02]  /*0660*/  @P0 LDG.E.128 R8, desc[UR6][R8.64] ;  /* 0x0000000608080981 */ /* 0x000ee4000c1e1d00 */
[----:B------:R-:W-:-:S06]  /*0670*/  @!P1 IMAD.WIDE.U32 R12, R13, 0x10, R26 ;  /* 0x000000100d0c9825 */ /* 0x000fcc00078e001a */
[----:B------:R-:W4:Y:S01]  /*0680*/  @!P1 LDG.E.128 R12, desc[UR6][R12.64] ;  /* 0x000000060c0c9981 */ /* 0x000f22000c1e1d00 */
[----:B--2---:R-:W-:-:S04]  /*0690*/  @P0 IADD3 R0, PT, PT, R5, R4, R24 ;  /* 0x0000000405000210 */ /* 0x004fc80007ffe018 */
[----:B------:R-:W-:-:S04]  /*06a0*/  @P0 IADD3 R0, PT, PT, R7, R0, R6 ;  /* 0x0000000007000210 */ /* 0x000fc80007ffe006 */
[----:B---3--:R-:W-:-:S04]  /*06b0*/  @P0 IADD3 R0, PT, PT, R9, R8, R0 ;  /* 0x0000000809000210 */ /* 0x008fc80007ffe000 */
[----:B------:R-:W-:-:S04]  /*06c0*/  @P0 IADD3 R24, PT, PT, R11, R0, R10 ;  /* 0x000000000b180210 */ /* 0x000fc80007ffe00a */
[----:B----4-:R-:W-:-:S04]  /*06d0*/  @!P1 IADD3 R0, PT, PT, R13, R12, R24 ;  /* 0x0000000c0d009210 */ /* 0x010fc80007ffe018 */
[----:B------:R-:W-:-:S07]  /*06e0*/  @!P1 IADD3 R24, PT, PT, R15, R0, R14 ;  /* 0x000000000f189210 */ /* 0x000fce0007ffe00e */
.L_x_5:
[----:B------:R-:W0:Y:S02]  /*06f0*/  LDC.64 R4, c[0x0][0x390] ;  /* 0x0000e400ff047b82 */ /* 0x000e240000000a00 */
[----:B0-----:R-:W-:-:S05]  /*0700*/  IMAD.WIDE R2, R3, 0x4, R4 ;  /* 0x0000000403027825 */ /* 0x001fca00078e0204 */
[----:B------:R-:W-:Y:S01]  /*0710*/  STG.E desc[UR6][R2.64], R24 ;  /* 0x0000001802007986 */ /* 0x000fe2000c101906 */
[----:B------:R-:W-:Y:S05]  /*0720*/  EXIT ;  /* 0x000000000000794d */ /* 0x000fea0003800000 */
.L_x_9:
        /* <DEDUP_REMOVED lines=13> */
.L_x_11:


//--------------------- .nv.shared.reserved.0     --------------------------
	.section	.nv.shared.reserved.0,"aw",@nobits
	.weak		__nv_reservedSMEM_offset_0_alias
	.size		__nv_reservedSMEM_offset_0_alias, 0, 64
	.other		__nv_reservedSMEM_offset_0_alias,@"STO_CUDA_RESERVED_SHARED STV_DEFAULT"
__nv_reservedSMEM_offset_0_alias:
	.zero		0
	.zero		64


//--------------------- .nv.constant0._Z17kernel_contiguousPiiiS_ --------------------------
	.section	.nv.constant0._Z17kernel_contiguousPiiiS_,"a",@progbits
	.sectionflags	@""
	.align	4
.nv.constant0._Z17kernel_contiguousPiiiS_:
	.zero		920


//--------------------- .nv.constant0._Z13kernel_stridePiiiS_ --------------------------
	.section	.nv.constant0._Z13kernel_stridePiiiS_,"a",@progbits
	.sectionflags	@""
	.align	4
.nv.constant0._Z13kernel_stridePiiiS_:
	.zero		920


//--------------------- SYMBOLS --------------------------

	.type		.nv.reservedSmem.offset0,@object
	.size		.nv.reservedSmem.offset0,0x4
